//
// Generated by NVIDIA NVVM Compiler
//
// Compiler Build ID: CL-36424714
// Cuda compilation tools, release 13.0, V13.0.88
// Based on NVVM 20.0.0
//

.version 9.0
.target sm_100
.address_size 64


.entry _Z27ComplexPointwiseMulAndScaleP6float2PKS_if(
	.param .u64 .ptr .align 1 _Z27ComplexPointwiseMulAndScaleP6float2PKS_if_param_0,
	.param .u64 .ptr .align 1 _Z27ComplexPointwiseMulAndScaleP6float2PKS_if_param_1,
	.param .u32 _Z27ComplexPointwiseMulAndScaleP6float2PKS_if_param_2,
	.param .f32 _Z27ComplexPointwiseMulAndScaleP6float2PKS_if_param_3
)
{
	.reg .pred 	%p<7>;
	.reg .b32 	%r<31>;
	.reg .b32 	%f<57>;
	.reg .b64 	%rd<18>;

	ld.param.u64 	%rd3, [_Z27ComplexPointwiseMulAndScaleP6float2PKS_if_param_0];
	ld.param.u64 	%rd4, [_Z27ComplexPointwiseMulAndScaleP6float2PKS_if_param_1];
	ld.param.u32 	%r12, [_Z27ComplexPointwiseMulAndScaleP6float2PKS_if_param_2];
	ld.param.f32 	%f1, [_Z27ComplexPointwiseMulAndScaleP6float2PKS_if_param_3];
	cvta.to.global.u64 	%rd1, %rd4;
	cvta.to.global.u64 	%rd2, %rd3;
	mov.u32 	%r13, %ntid.x;
	mov.u32 	%r14, %nctaid.x;
	mul.lo.s32 	%r1, %r13, %r14;
	mov.u32 	%r15, %ctaid.x;
	mov.u32 	%r16, %tid.x;
	mad.lo.s32 	%r29, %r15, %r13, %r16;
	setp.ge.s32 	%p1, %r29, %r12;
	@%p1 bra 	$L__BB0_7;
	add.s32 	%r17, %r29, %r1;
	max.s32 	%r18, %r12, %r17;
	setp.lt.s32 	%p2, %r17, %r12;
	selp.u32 	%r19, 1, 0, %p2;
	add.s32 	%r20, %r17, %r19;
	sub.s32 	%r21, %r18, %r20;
	div.u32 	%r22, %r21, %r1;
	add.s32 	%r3, %r22, %r19;
	and.b32  	%r23, %r3, 3;
	setp.eq.s32 	%p3, %r23, 3;
	@%p3 bra 	$L__BB0_4;
	add.s32 	%r24, %r3, 1;
	and.b32  	%r25, %r24, 3;
	neg.s32 	%r27, %r25;
$L__BB0_3:
	.pragma "nounroll";
	mul.wide.s32 	%rd5, %r29, 8;
	add.s64 	%rd6, %rd1, %rd5;
	add.s64 	%rd7, %rd2, %rd5;
	ld.global.v2.f32 	{%f2, %f3}, [%rd7];
	ld.global.v2.f32 	{%f4, %f5}, [%rd6];
	mul.f32 	%f6, %f2, %f4;
	mul.f32 	%f7, %f3, %f5;
	sub.f32 	%f8, %f6, %f7;
	mul.f32 	%f9, %f2, %f5;
	fma.rn.f32 	%f10, %f3, %f4, %f9;
	mul.f32 	%f11, %f1, %f8;
	mul.f32 	%f12, %f1, %f10;
	st.global.v2.f32 	[%rd7], {%f11, %f12};
	add.s32 	%r29, %r29, %r1;
	add.s32 	%r27, %r27, 1;
	setp.ne.s32 	%p4, %r27, 0;
	@%p4 bra 	$L__BB0_3;
$L__BB0_4:
	setp.lt.u32 	%p5, %r3, 3;
	@%p5 bra 	$L__BB0_7;
	mul.wide.s32 	%rd11, %r1, 8;
	shl.b32 	%r26, %r1, 2;
$L__BB0_6:
	mul.wide.s32 	%rd8, %r29, 8;
	add.s64 	%rd9, %rd2, %rd8;
	ld.global.v2.f32 	{%f13, %f14}, [%rd9];
	add.s64 	%rd10, %rd1, %rd8;
	ld.global.v2.f32 	{%f15, %f16}, [%rd10];
	mul.f32 	%f17, %f13, %f15;
	mul.f32 	%f18, %f14, %f16;
	sub.f32 	%f19, %f17, %f18;
	mul.f32 	%f20, %f13, %f16;
	fma.rn.f32 	%f21, %f14, %f15, %f20;
	mul.f32 	%f22, %f1, %f19;
	mul.f32 	%f23, %f1, %f21;
	st.global.v2.f32 	[%rd9], {%f22, %f23};
	add.s64 	%rd12, %rd9, %rd11;
	ld.global.v2.f32 	{%f24, %f25}, [%rd12];
	add.s64 	%rd13, %rd10, %rd11;
	ld.global.v2.f32 	{%f26, %f27}, [%rd13];
	mul.f32 	%f28, %f24, %f26;
	mul.f32 	%f29, %f25, %f27;
	sub.f32 	%f30, %f28, %f29;
	mul.f32 	%f31, %f24, %f27;
	fma.rn.f32 	%f32, %f25, %f26, %f31;
	mul.f32 	%f33, %f1, %f30;
	mul.f32 	%f34, %f1, %f32;
	st.global.v2.f32 	[%rd12], {%f33, %f34};
	add.s64 	%rd14, %rd12, %rd11;
	ld.global.v2.f32 	{%f35, %f36}, [%rd14];
	add.s64 	%rd15, %rd13, %rd11;
	ld.global.v2.f32 	{%f37, %f38}, [%rd15];
	mul.f32 	%f39, %f35, %f37;
	mul.f32 	%f40, %f36, %f38;
	sub.f32 	%f41, %f39, %f40;
	mul.f32 	%f42, %f35, %f38;
	fma.rn.f32 	%f43, %f36, %f37, %f42;
	mul.f32 	%f44, %f1, %f41;
	mul.f32 	%f45, %f1, %f43;
	st.global.v2.f32 	[%rd14], {%f44, %f45};
	add.s64 	%rd16, %rd14, %rd11;
	ld.global.v2.f32 	{%f46, %f47}, [%rd16];
	add.s64 	%rd17, %rd15, %rd11;
	ld.global.v2.f32 	{%f48, %f49}, [%rd17];
	mul.f32 	%f50, %f46, %f48;
	mul.f32 	%f51, %f47, %f49;
	sub.f32 	%f52, %f50, %f51;
	mul.f32 	%f53, %f46, %f49;
	fma.rn.f32 	%f54, %f47, %f48, %f53;
	mul.f32 	%f55, %f1, %f52;
	mul.f32 	%f56, %f1, %f54;
	st.global.v2.f32 	[%rd16], {%f55, %f56};
	add.s32 	%r29, %r26, %r29;
	setp.lt.s32 	%p6, %r29, %r12;
	@%p6 bra 	$L__BB0_6;
$L__BB0_7:
	ret;

}


// ===== COMPILED SASS (sm_100) =====

	.target	sm_100

	.elftype	@"ET_EXEC"


//--------------------- .note.nv.tkinfo           --------------------------
	.section	.note.nv.tkinfo,"",@"SHT_NOTE"
	.sectionflags	@"SHF_NOTE_NV_TKINFO"
	.tkinfo
        /*0018*/ 	.word	0x00000002
        /*0030*/ 	.string	""
        /*0030*/ 	.string	"ptxas"
        /*0030*/ 	.string	"Cuda compilation tools, release 13.0, V13.0.88"
        /*0030*/ 	.string	"Build cuda_13.0.r13.0/compiler.36424714_0"
        /*0030*/ 	.string	"-arch sm_100 -m 64 "



//--------------------- .note.nv.cuinfo           --------------------------
	.section	.note.nv.cuinfo,"",@"SHT_NOTE"
	.sectionflags	@"SHF_NOTE_NV_CUINFO"
        /*0018*/ 	.short	0x0002
        /*001a*/ 	.short	0x0064
        /*001c*/ 	.short	0x0082
	.zero		2


//--------------------- .nv.info                  --------------------------
	.section	.nv.info,"",@"SHT_CUDA_INFO"
	.align	4


	//----- nvinfo : EIATTR_REGCOUNT
	.align		4
        /*0000*/ 	.byte	0x04, 0x2f
        /*0002*/ 	.short	(.L_1 - .L_0)
	.align		4
.L_0:
        /*0004*/ 	.word	index@(_Z27ComplexPointwiseMulAndScaleP6float2PKS_if)
        /*0008*/ 	.word	0x00000018


	//----- nvinfo : EIATTR_FRAME_SIZE
	.align		4
.L_1:
        /*000c*/ 	.byte	0x04, 0x11
        /*000e*/ 	.short	(.L_3 - .L_2)
	.align		4
.L_2:
        /*0010*/ 	.word	index@(_Z27ComplexPointwiseMulAndScaleP6float2PKS_if)
        /*0014*/ 	.word	0x00000000


	//----- nvinfo : EIATTR_MIN_STACK_SIZE
	.align		4
.L_3:
        /*0018*/ 	.byte	0x04, 0x12
        /*001a*/ 	.short	(.L_5 - .L_4)
	.align		4
.L_4:
        /*001c*/ 	.word	index@(_Z27ComplexPointwiseMulAndScaleP6float2PKS_if)
        /*0020*/ 	.word	0x00000000
.L_5:


//--------------------- .nv.compat                --------------------------
	.section	.nv.compat,"",@"SHT_CUDA_COMPAT_INFO"
	.align	4
        /*0000*/ 	.byte	0x02, 0x09, 0x00, 0x00, 0x02, 0x02, 0x01, 0x00, 0x02, 0x05, 0x05, 0x00, 0x03, 0x07, 0x01, 0x01
        /*0010*/ 	.byte	0x02, 0x03, 0x00, 0x00, 0x02, 0x06, 0x01, 0x00, 0x04, 0x0b, 0x08, 0x00, 0x09, 0x00, 0x00, 0x00
        /*0020*/ 	.byte	0x00, 0x00, 0x00, 0x00


//--------------------- .nv.info._Z27ComplexPointwiseMulAndScaleP6float2PKS_if --------------------------
	.section	.nv.info._Z27ComplexPointwiseMulAndScaleP6float2PKS_if,"",@"SHT_CUDA_INFO"
	.sectionflags	@""
	.align	4


	//----- nvinfo : EIATTR_CUDA_API_VERSION
	.align		4
        /*0000*/ 	.byte	0x04, 0x37
        /*0002*/ 	.short	(.L_7 - .L_6)
.L_6:
        /*0004*/ 	.word	0x00000082


	//----- nvinfo : EIATTR_KPARAM_INFO
	.align		4
.L_7:
        /*0008*/ 	.byte	0x04, 0x17
        /*000a*/ 	.short	(.L_9 - .L_8)
.L_8:
        /*000c*/ 	.word	0x00000000
        /*0010*/ 	.short	0x0003
        /*0012*/ 	.short	0x0014
        /*0014*/ 	.byte	0x00, 0xf0, 0x11, 0x00


	//----- nvinfo : EIATTR_KPARAM_INFO
	.align		4
.L_9:
        /*0018*/ 	.byte	0x04, 0x17
        /*001a*/ 	.short	(.L_11 - .L_10)
.L_10:
        /*001c*/ 	.word	0x00000000
        /*0020*/ 	.short	0x0002
        /*0022*/ 	.short	0x0010
        /*0024*/ 	.byte	0x00, 0xf0, 0x11, 0x00


	//----- nvinfo : EIATTR_KPARAM_INFO
	.align		4
.L_11:
        /*0028*/ 	.byte	0x04, 0x17
        /*002a*/ 	.short	(.L_13 - .L_12)
.L_12:
        /*002c*/ 	.word	0x00000000
        /*0030*/ 	.short	0x0001
        /*0032*/ 	.short	0x0008
        /*0034*/ 	.byte	0x00, 0xf5, 0x21, 0x00


	//----- nvinfo : EIATTR_KPARAM_INFO
	.align		4
.L_13:
        /*0038*/ 	.byte	0x04, 0x17
        /*003a*/ 	.short	(.L_15 - .L_14)
.L_14:
        /*003c*/ 	.word	0x00000000
        /*0040*/ 	.short	0x0000
        /*0042*/ 	.short	0x0000
        /*0044*/ 	.byte	0x00, 0xf5, 0x21, 0x00


	//----- nvinfo : EIATTR_SPARSE_MMA_MASK
	.align		4
.L_15:
        /*0048*/ 	.byte	0x03, 0x50
        /*004a*/ 	.short	0x0000


	//----- nvinfo : EIATTR_MAXREG_COUNT
	.align		4
        /*004c*/ 	.byte	0x03, 0x1b
        /*004e*/ 	.short	0x00ff


	//----- nvinfo : EIATTR_MERCURY_ISA_VERSION
	.align		4
        /*0050*/ 	.byte	0x03, 0x5f
        /*0052*/ 	.short	0x0101


	//----- nvinfo : EIATTR_VRC_CTA_INIT_COUNT
	.align		4
        /*0054*/ 	.byte	0x02, 0x4a
	.zero		1
	.zero		1


	//----- nvinfo : EIATTR_EXIT_INSTR_OFFSETS
	.align		4
        /*0058*/ 	.byte	0x04, 0x1c
        /*005a*/ 	.short	(.L_17 - .L_16)


	//   ....[0]....
.L_16:
        /*005c*/ 	.word	0x00000090


	//   ....[1]....
        /*0060*/ 	.word	0x00000410


	//   ....[2]....
        /*0064*/ 	.word	0x00000710


	//----- nvinfo : EIATTR_CRS_STACK_SIZE
	.align		4
.L_17:
        /*0068*/ 	.byte	0x04, 0x1e
        /*006a*/ 	.short	(.L_19 - .L_18)
.L_18:
        /*006c*/ 	.word	0x00000000


	//----- nvinfo : EIATTR_CBANK_PARAM_SIZE
	.align		4
.L_19:
        /*0070*/ 	.byte	0x03, 0x19
        /*0072*/ 	.short	0x0018


	//----- nvinfo : EIATTR_PARAM_CBANK
	.align		4
        /*0074*/ 	.byte	0x04, 0x0a
        /*0076*/ 	.short	(.L_21 - .L_20)
	.align		4
.L_20:
        /*0078*/ 	.word	index@(.nv.constant0._Z27ComplexPointwiseMulAndScaleP6float2PKS_if)
        /*007c*/ 	.short	0x0380
        /*007e*/ 	.short	0x0018


	//----- nvinfo : EIATTR_SW_WAR
	.align		4
.L_21:
        /*0080*/ 	.byte	0x04, 0x36
        /*0082*/ 	.short	(.L_23 - .L_22)
.L_22:
        /*0084*/ 	.word	0x00000008
.L_23:


//--------------------- .nv.callgraph             --------------------------
	.section	.nv.callgraph,"",@"SHT_CUDA_CALLGRAPH"
	.align	4
	.sectionentsize	8
	.align		4
        /*0000*/ 	.word	0x00000000
	.align		4
        /*0004*/ 	.word	0xffffffff
	.align		4
        /*0008*/ 	.word	0x00000000
	.align		4
        /*000c*/ 	.word	0xfffffffe
	.align		4
        /*0010*/ 	.word	0x00000000
	.align		4
        /*0014*/ 	.word	0xfffffffd
	.align		4
        /*0018*/ 	.word	0x00000000
	.align		4
        /*001c*/ 	.word	0xfffffffc


//--------------------- .text._Z27ComplexPointwiseMulAndScaleP6float2PKS_if --------------------------
	.section	.text._Z27ComplexPointwiseMulAndScaleP6float2PKS_if,"ax",@progbits
	.align	128
.text._Z27ComplexPointwiseMulAndScaleP6float2PKS_if:
        .type           _Z27ComplexPointwiseMulAndScaleP6float2PKS_if,@function
        .size           _Z27ComplexPointwiseMulAndScaleP6float2PKS_if,(.L_x_5 - _Z27ComplexPointwiseMulAndScaleP6float2PKS_if)
        .other          _Z27ComplexPointwiseMulAndScaleP6float2PKS_if,@"STO_CUDA_ENTRY STV_DEFAULT"
_Z27ComplexPointwiseMulAndScaleP6float2PKS_if:
[----:B------:R-:W-:Y:S01]  /*0000*/  LDC R1, c[0x0][0x37c] ;  /* 0x0000df00ff017b82 */ /* 0x000fe20000000800 */
[----:B------:R-:W0:Y:S01]  /*0010*/  S2R R7, SR_CTAID.X ;  /* 0x0000000000077919 */ /* 0x000e220000002500 */
[----:B------:R-:W1:Y:S06]  /*0020*/  LDCU UR4, c[0x0][0x360] ;  /* 0x00006c00ff0477ac */ /* 0x000e6c0008000800 */
[----:B------:R-:W1:Y:S01]  /*0030*/  LDC R0, c[0x0][0x370] ;  /* 0x0000dc00ff007b82 */ /* 0x000e620000000800 */
[----:B------:R-:W0:Y:S01]  /*0040*/  S2R R2, SR_TID.X ;  /* 0x0000000000027919 */ /* 0x000e220000002100 */
[----:B------:R-:W2:Y:S01]  /*0050*/  LDCU UR6, c[0x0][0x390] ;  /* 0x00007200ff0677ac */ /* 0x000ea20008000800 */
[----:B-1----:R-:W-:-:S02]  /*0060*/  IMAD R0, R0, UR4, RZ ;  /* 0x0000000400007c24 */ /* 0x002fc4000f8e02ff */
[----:B0-----:R-:W-:-:S05]  /*0070*/  IMAD R7, R7, UR4, R2 ;  /* 0x0000000407077c24 */ /* 0x001fca000f8e0202 */
[----:B--2---:R-:W-:-:S13]  /*0080*/  ISETP.GE.AND P0, PT, R7, UR6, PT ;  /* 0x0000000607007c0c */ /* 0x004fda000bf06270 */
[----:B------:R-:W-:Y:S05]  /*0090*/  @P0 EXIT ;  /* 0x000000000000094d */ /* 0x000fea0003800000 */
[----:B------:R-:W0:Y:S01]  /*00a0*/  I2F.U32.RP R8, R0 ;  /* 0x0000000000087306 */ /* 0x000e220000209000 */
[----:B------:R-:W-:Y:S01]  /*00b0*/  IADD3 R4, PT, PT, R0, R7, RZ ;  /* 0x0000000700047210 */ /* 0x000fe20007ffe0ff */
[----:B------:R-:W1:Y:S01]  /*00c0*/  LDCU UR8, c[0x0][0x394] ;  /* 0x00007280ff0877ac */ /* 0x000e620008000800 */
[----:B------:R-:W-:Y:S01]  /*00d0*/  IADD3 R9, PT, PT, RZ, -R0, RZ ;  /* 0x80000000ff097210 */ /* 0x000fe20007ffe0ff */
[----:B------:R-:W-:Y:S01]  /*00e0*/  BSSY.RECONVERGENT B0, `(.L_x_0) ;  /* 0x0000032000007945 */ /* 0x000fe20003800200 */
[C---:B------:R-:W-:Y:S01]  /*00f0*/  ISETP.GE.AND P0, PT, R4.reuse, UR6, PT ;  /* 0x0000000604007c0c */ /* 0x040fe2000bf06270 */
[----:B------:R-:W2:Y:S01]  /*0100*/  LDCU.64 UR4, c[0x0][0x358] ;  /* 0x00006b00ff0477ac */ /* 0x000ea20008000a00 */
[----:B------:R-:W-:Y:S02]  /*0110*/  VIMNMX R5, PT, PT, R4, UR6, !PT ;  /* 0x0000000604057c48 */ /* 0x000fe4000ffe0100 */
[----:B------:R-:W-:Y:S01]  /*0120*/  SEL R6, RZ, 0x1, P0 ;  /* 0x00000001ff067807 */ /* 0x000fe20000000000 */
[----:B------:R-:W3:Y:S01]  /*0130*/  LDCU UR7, c[0x0][0x394] ;  /* 0x00007280ff0777ac */ /* 0x000ee20008000800 */
[----:B------:R-:W-:-:S02]  /*0140*/  ISETP.NE.U32.AND P2, PT, R0, RZ, PT ;  /* 0x000000ff0000720c */ /* 0x000fc40003f45070 */
[----:B------:R-:W-:Y:S01]  /*0150*/  IADD3 R5, PT, PT, R5, -R4, -R6 ;  /* 0x8000000405057210 */ /* 0x000fe20007ffe806 */
[----:B0-----:R-:W0:Y:S02]  /*0160*/  MUFU.RCP R8, R8 ;  /* 0x0000000800087308 */ /* 0x001e240000001000 */
[----:B0-----:R-:W-:-:S06]  /*0170*/  IADD3 R2, PT, PT, R8, 0xffffffe, RZ ;  /* 0x0ffffffe08027810 */ /* 0x001fcc0007ffe0ff */
[----:B------:R0:W4:Y:S02]  /*0180*/  F2I.FTZ.U32.TRUNC.NTZ R3, R2 ;  /* 0x0000000200037305 */ /* 0x000124000021f000 */
[----:B0-----:R-:W-:Y:S02]  /*0190*/  HFMA2 R2, -RZ, RZ, 0, 0 ;  /* 0x00000000ff027431 */ /* 0x001fe400000001ff */
[----:B----4-:R-:W-:-:S04]  /*01a0*/  IMAD R9, R9, R3, RZ ;  /* 0x0000000309097224 */ /* 0x010fc800078e02ff */
[----:B------:R-:W-:-:S06]  /*01b0*/  IMAD.HI.U32 R8, R3, R9, R2 ;  /* 0x0000000903087227 */ /* 0x000fcc00078e0002 */
[----:B------:R-:W-:-:S05]  /*01c0*/  IMAD.HI.U32 R9, R8, R5, RZ ;  /* 0x0000000508097227 */ /* 0x000fca00078e00ff */
[----:B------:R-:W-:-:S05]  /*01d0*/  IADD3 R2, PT, PT, -R9, RZ, RZ ;  /* 0x000000ff09027210 */ /* 0x000fca0007ffe1ff */
[----:B------:R-:W-:Y:S02]  /*01e0*/  IMAD R5, R0, R2, R5 ;  /* 0x0000000200057224 */ /* 0x000fe400078e0205 */
[----:B------:R-:W0:Y:S03]  /*01f0*/  LDC.64 R2, c[0x0][0x388] ;  /* 0x0000e200ff027b82 */ /* 0x000e260000000a00 */
[----:B------:R-:W-:-:S13]  /*0200*/  ISETP.GE.U32.AND P0, PT, R5, R0, PT ;  /* 0x000000000500720c */ /* 0x000fda0003f06070 */
[----:B------:R-:W-:Y:S02]  /*0210*/  @P0 IADD3 R5, PT, PT, -R0, R5, RZ ;  /* 0x0000000500050210 */ /* 0x000fe40007ffe1ff */
[----:B------:R-:W-:Y:S02]  /*0220*/  @P0 IADD3 R9, PT, PT, R9, 0x1, RZ ;  /* 0x0000000109090810 */ /* 0x000fe40007ffe0ff */
[----:B------:R-:W-:Y:S02]  /*0230*/  ISETP.GE.U32.AND P1, PT, R5, R0, PT ;  /* 0x000000000500720c */ /* 0x000fe40003f26070 */
[----:B------:R-:W4:Y:S11]  /*0240*/  LDC.64 R4, c[0x0][0x380] ;  /* 0x0000e000ff047b82 */ /* 0x000f360000000a00 */
[----:B------:R-:W-:-:S02]  /*0250*/  @P1 IADD3 R9, PT, PT, R9, 0x1, RZ ;  /* 0x0000000109091810 */ /* 0x000fc40007ffe0ff */
[----:B------:R-:W-:-:S04]  /*0260*/  @!P2 LOP3.LUT R9, RZ, R0, RZ, 0x33, !PT ;  /* 0x00000000ff09a212 */ /* 0x000fc800078e33ff */
[----:B------:R-:W-:-:S04]  /*0270*/  IADD3 R6, PT, PT, R6, R9, RZ ;  /* 0x0000000906067210 */ /* 0x000fc80007ffe0ff */
[C---:B------:R-:W-:Y:S02]  /*0280*/  LOP3.LUT R8, R6.reuse, 0x3, RZ, 0xc0, !PT ;  /* 0x0000000306087812 */ /* 0x040fe400078ec0ff */
[----:B------:R-:W-:Y:S02]  /*0290*/  ISETP.GE.U32.AND P1, PT, R6, 0x3, PT ;  /* 0x000000030600780c */ /* 0x000fe40003f26070 */
[----:B------:R-:W-:-:S13]  /*02a0*/  ISETP.NE.AND P0, PT, R8, 0x3, PT ;  /* 0x000000030800780c */ /* 0x000fda0003f05270 */
[----:B0123--:R-:W-:Y:S05]  /*02b0*/  @!P0 BRA `(.L_x_1) ;  /* 0x0000000000508947 */ /* 0x00ffea0003800000 */
[----:B------:R-:W0:Y:S01]  /*02c0*/  LDC.64 R8, c[0x0][0x380] ;  /* 0x0000e000ff087b82 */ /* 0x000e220000000a00 */
[----:B------:R-:W-:-:S04]  /*02d0*/  IADD3 R6, PT, PT, R6, 0x1, RZ ;  /* 0x0000000106067810 */ /* 0x000fc80007ffe0ff */
[----:B------:R-:W-:-:S03]  /*02e0*/  LOP3.LUT R6, R6, 0x3, RZ, 0xc0, !PT ;  /* 0x0000000306067812 */ /* 0x000fc600078ec0ff */
[----:B------:R-:W1:Y:S01]  /*02f0*/  LDC.64 R10, c[0x0][0x388] ;  /* 0x0000e200ff0a7b82 */ /* 0x000e620000000a00 */
[----:B------:R-:W-:-:S07]  /*0300*/  IADD3 R6, PT, PT, -R6, RZ, RZ ;  /* 0x000000ff06067210 */ /* 0x000fce0007ffe1ff */
.L_x_2:
[----:B-1----:R-:W-:-:S04]  /*0310*/  IMAD.WIDE R14, R7, 0x8, R10 ;  /* 0x00000008070e7825 */ /* 0x002fc800078e020a */
[----:B0-2---:R-:W-:Y:S02]  /*0320*/  IMAD.WIDE R12, R7, 0x8, R8 ;  /* 0x00000008070c7825 */ /* 0x005fe400078e0208 */
[----:B------:R-:W2:Y:S04]  /*0330*/  LDG.E.64 R14, desc[UR4][R14.64] ;  /* 0x000000040e0e7981 */ /* 0x000ea8000c1e1b00 */
[----:B------:R-:W2:Y:S01]  /*0340*/  LDG.E.64 R16, desc[UR4][R12.64] ;  /* 0x000000040c107981 */ /* 0x000ea2000c1e1b00 */
[----:B------:R-:W-:Y:S02]  /*0350*/  IADD3 R6, PT, PT, R6, 0x1, RZ ;  /* 0x0000000106067810 */ /* 0x000fe40007ffe0ff */
[----:B------:R-:W-:Y:S02]  /*0360*/  IADD3 R7, PT, PT, R0, R7, RZ ;  /* 0x0000000700077210 */ /* 0x000fe40007ffe0ff */
[----:B------:R-:W-:Y:S01]  /*0370*/  ISETP.NE.AND P0, PT, R6, RZ, PT ;  /* 0x000000ff0600720c */ /* 0x000fe20003f05270 */
[-C--:B--2---:R-:W-:Y:S01]  /*0380*/  FMUL R19, R17, R15.reuse ;  /* 0x0000000f11137220 */ /* 0x084fe20000400000 */
[----:B------:R-:W-:-:S03]  /*0390*/  FMUL R18, R16, R15 ;  /* 0x0000000f10127220 */ /* 0x000fc60000400000 */
[-C--:B------:R-:W-:Y:S01]  /*03a0*/  FFMA R19, R16, R14.reuse, -R19 ;  /* 0x0000000e10137223 */ /* 0x080fe20000000813 */
[----:B------:R-:W-:-:S03]  /*03b0*/  FFMA R18, R17, R14, R18 ;  /* 0x0000000e11127223 */ /* 0x000fc60000000012 */
[----:B------:R-:W-:Y:S01]  /*03c0*/  FMUL R16, R19, UR7 ;  /* 0x0000000713107c20 */ /* 0x000fe20008400000 */
[----:B------:R-:W-:-:S05]  /*03d0*/  FMUL R17, R18, UR7 ;  /* 0x0000000712117c20 */ /* 0x000fca0008400000 */
[----:B------:R2:W-:Y:S01]  /*03e0*/  STG.E.64 desc[UR4][R12.64], R16 ;  /* 0x000000100c007986 */ /* 0x0005e2000c101b04 */
[----:B------:R-:W-:Y:S05]  /*03f0*/  @P0 BRA `(.L_x_2) ;  /* 0xfffffffc00c40947 */ /* 0x000fea000383ffff */
.L_x_1:
[----:B------:R-:W-:Y:S05]  /*0400*/  BSYNC.RECONVERGENT B0 ;  /* 0x0000000000007941 */ /* 0x000fea0003800200 */
.L_x_0:
[----:B------:R-:W-:Y:S05]  /*0410*/  @!P1 EXIT ;  /* 0x000000000000994d */ /* 0x000fea0003800000 */
.L_x_3:
[----:B0-----:R-:W-:-:S04]  /*0420*/  IMAD.WIDE R14, R7, 0x8, R2 ;  /* 0x00000008070e7825 */ /* 0x001fc800078e0202 */
[----:B----4-:R-:W-:Y:S01]  /*0430*/  IMAD.WIDE R8, R7, 0x8, R4 ;  /* 0x0000000807087825 */ /* 0x010fe200078e0204 */
[----:B--2---:R-:W2:Y:S04]  /*0440*/  LDG.E.64 R12, desc[UR4][R14.64] ;  /* 0x000000040e0c7981 */ /* 0x004ea8000c1e1b00 */
[----:B------:R-:W2:Y:S02]  /*0450*/  LDG.E.64 R10, desc[UR4][R8.64] ;  /* 0x00000004080a7981 */ /* 0x000ea4000c1e1b00 */
[-C--:B--2---:R-:W-:Y:S01]  /*0460*/  FMUL R17, R11, R13.reuse ;  /* 0x0000000d0b117220 */ /* 0x084fe20000400000 */
[----:B------:R-:W-:-:S03]  /*0470*/  FMUL R6, R10, R13 ;  /* 0x0000000d0a067220 */ /* 0x000fc60000400000 */
[-C--:B------:R-:W-:Y:S01]  /*0480*/  FFMA R17, R10, R12.reuse, -R17 ;  /* 0x0000000c0a117223 */ /* 0x080fe20000000811 */
[----:B------:R-:W-:Y:S01]  /*0490*/  FFMA R6, R11, R12, R6 ;  /* 0x0000000c0b067223 */ /* 0x000fe20000000006 */
[----:B------:R-:W-:-:S04]  /*04a0*/  IMAD.WIDE R12, R0, 0x8, R14 ;  /* 0x00000008000c7825 */ /* 0x000fc800078e020e */
[----:B------:R-:W-:Y:S01]  /*04b0*/  FMUL R18, R17, UR8 ;  /* 0x0000000811127c20 */ /* 0x000fe20008400000 */
[----:B------:R-:W-:Y:S01]  /*04c0*/  FMUL R19, R6, UR8 ;  /* 0x0000000806137c20 */ /* 0x000fe20008400000 */
[----:B------:R-:W-:-:S04]  /*04d0*/  IMAD.WIDE R10, R0, 0x8, R8 ;  /* 0x00000008000a7825 */ /* 0x000fc800078e0208 */
[----:B------:R0:W-:Y:S04]  /*04e0*/  STG.E.64 desc[UR4][R8.64], R18 ;  /* 0x0000001208007986 */ /* 0x0001e8000c101b04 */
[----:B------:R-:W2:Y:S04]  /*04f0*/  LDG.E.64 R16, desc[UR4][R12.64] ;  /* 0x000000040c107981 */ /* 0x000ea8000c1e1b00 */
        /* <DEDUP_REMOVED lines=11> */
[----:B0-----:R-:W2:Y:S02]  /*05b0*/  LDG.E.64 R8, desc[UR4][R14.64] ;  /* 0x000000040e087981 */ /* 0x001ea4000c1e1b00 */
        /* <DEDUP_REMOVED lines=10> */
[----:B-1----:R-:W2:Y:S01]  /*0660*/  LDG.E.64 R10, desc[UR4][R8.64] ;  /* 0x00000004080a7981 */ /* 0x002ea2000c1e1b00 */
[----:B------:R-:W-:-:S04]  /*0670*/  LEA R7, R0, R7, 0x2 ;  /* 0x0000000700077211 */ /* 0x000fc800078e10ff */
[----:B------:R-:W-:Y:S01]  /*0680*/  ISETP.GE.AND P0, PT, R7, UR6, PT ;  /* 0x0000000607007c0c */ /* 0x000fe2000bf06270 */
[-C--:B--2---:R-:W-:Y:S01]  /*0690*/  FMUL R17, R11, R13.reuse ;  /* 0x0000000d0b117220 */ /* 0x084fe20000400000 */
[----:B------:R-:W-:-:S03]  /*06a0*/  FMUL R6, R10, R13 ;  /* 0x0000000d0a067220 */ /* 0x000fc60000400000 */
[-C--:B------:R-:W-:Y:S01]  /*06b0*/  FFMA R17, R10, R12.reuse, -R17 ;  /* 0x0000000c0a117223 */ /* 0x080fe20000000811 */
[----:B------:R-:W-:-:S03]  /*06c0*/  FFMA R6, R11, R12, R6 ;  /* 0x0000000c0b067223 */ /* 0x000fc60000000006 */
[----:B------:R-:W-:Y:S01]  /*06d0*/  FMUL R10, R17, UR8 ;  /* 0x00000008110a7c20 */ /* 0x000fe20008400000 */
[----:B------:R-:W-:-:S05]  /*06e0*/  FMUL R11, R6, UR8 ;  /* 0x00000008060b7c20 */ /* 0x000fca0008400000 */
[----:B------:R0:W-:Y:S01]  /*06f0*/  STG.E.64 desc[UR4][R8.64], R10 ;  /* 0x0000000a08007986 */ /* 0x0001e2000c101b04 */
[----:B------:R-:W-:Y:S05]  /*0700*/  @!P0 BRA `(.L_x_3) ;  /* 0xfffffffc00448947 */ /* 0x000fea000383ffff */
[----:B------:R-:W-:Y:S05]  /*0710*/  EXIT ;  /* 0x000000000000794d */ /* 0x000fea0003800000 */
.L_x_4:
[----:B------:R-:W-:-:S00]  /*0720*/  BRA `(.L_x_4) ;  /* 0xfffffffc00fc7947 */ /* 0x000fc0000383ffff */
[----:B------:R-:W-:-:S00]  /*0730*/  NOP ;  /* 0x0000000000007918 */ /* 0x000fc00000000000 */
        /* <DEDUP_REMOVED lines=12> */
.L_x_5:


//--------------------- .nv.shared.reserved.0     --------------------------
	.section	.nv.shared.reserved.0,"aw",@nobits
	.weak		__nv_reservedSMEM_offset_0_alias
	.size		__nv_reservedSMEM_offset_0_alias, 0, 64
	.other		__nv_reservedSMEM_offset_0_alias,@"STO_CUDA_RESERVED_SHARED STV_DEFAULT"
__nv_reservedSMEM_offset_0_alias:
	.zero		0
	.zero		64


//--------------------- .nv.constant0._Z27ComplexPointwiseMulAndScaleP6float2PKS_if --------------------------
	.section	.nv.constant0._Z27ComplexPointwiseMulAndScaleP6float2PKS_if,"a",@progbits
	.sectionflags	@""
	.align	4
.nv.constant0._Z27ComplexPointwiseMulAndScaleP6float2PKS_if:
	.zero		920


//--------------------- SYMBOLS --------------------------

	.type		.nv.reservedSmem.offset0,@object
	.size		.nv.reservedSmem.offset0,0x4
